//
// Generated by NVIDIA NVVM Compiler
//
// Compiler Build ID: CL-36424714
// Cuda compilation tools, release 13.0, V13.0.88
// Based on NVVM 20.0.0
//

.version 9.0
.target sm_100
.address_size 64

	// .globl	_Z16histogram_kernelPKcjiiPj
.extern .shared .align 16 .b8 shared_hist[];

.visible .entry _Z16histogram_kernelPKcjiiPj(
	.param .u64 .ptr .align 1 _Z16histogram_kernelPKcjiiPj_param_0,
	.param .u32 _Z16histogram_kernelPKcjiiPj_param_1,
	.param .u32 _Z16histogram_kernelPKcjiiPj_param_2,
	.param .u32 _Z16histogram_kernelPKcjiiPj_param_3,
	.param .u64 .ptr .align 1 _Z16histogram_kernelPKcjiiPj_param_4
)
{
	.reg .pred 	%p<11>;
	.reg .b32 	%r<36>;
	.reg .b64 	%rd<9>;

	ld.param.u64 	%rd3, [_Z16histogram_kernelPKcjiiPj_param_0];
	ld.param.u32 	%r15, [_Z16histogram_kernelPKcjiiPj_param_1];
	ld.param.u32 	%r16, [_Z16histogram_kernelPKcjiiPj_param_2];
	ld.param.u32 	%r17, [_Z16histogram_kernelPKcjiiPj_param_3];
	ld.param.u64 	%rd4, [_Z16histogram_kernelPKcjiiPj_param_4];
	sub.s32 	%r1, %r17, %r16;
	mov.u32 	%r35, %tid.x;
	setp.gt.s32 	%p1, %r35, %r1;
	@%p1 bra 	$L__BB0_3;
	mov.u32 	%r3, %ntid.x;
	mov.u32 	%r33, %r35;
$L__BB0_2:
	shl.b32 	%r18, %r33, 2;
	mov.u32 	%r19, shared_hist;
	add.s32 	%r20, %r19, %r18;
	mov.b32 	%r21, 0;
	st.shared.u32 	[%r20], %r21;
	add.s32 	%r33, %r33, %r3;
	setp.le.s32 	%p2, %r33, %r1;
	@%p2 bra 	$L__BB0_2;
$L__BB0_3:
	bar.sync 	0;
	mov.u32 	%r22, %ctaid.x;
	mov.u32 	%r6, %ntid.x;
	mad.lo.s32 	%r34, %r22, %r6, %r35;
	setp.ge.u32 	%p3, %r34, %r15;
	@%p3 bra 	$L__BB0_8;
	cvta.to.global.u64 	%rd1, %rd3;
	mov.u32 	%r23, %nctaid.x;
	mul.lo.s32 	%r8, %r6, %r23;
$L__BB0_5:
	cvt.s64.s32 	%rd5, %r34;
	add.s64 	%rd6, %rd1, %rd5;
	ld.global.u8 	%r10, [%rd6];
	setp.lt.s32 	%p4, %r10, %r16;
	setp.lt.s32 	%p5, %r17, %r10;
	or.pred  	%p6, %p4, %p5;
	@%p6 bra 	$L__BB0_7;
	sub.s32 	%r24, %r10, %r16;
	shl.b32 	%r25, %r24, 2;
	mov.u32 	%r26, shared_hist;
	add.s32 	%r27, %r26, %r25;
	atom.shared.add.u32 	%r28, [%r27], 1;
$L__BB0_7:
	add.s32 	%r34, %r34, %r8;
	setp.lt.u32 	%p7, %r34, %r15;
	@%p7 bra 	$L__BB0_5;
$L__BB0_8:
	setp.gt.s32 	%p8, %r35, %r1;
	bar.sync 	0;
	@%p8 bra 	$L__BB0_13;
	cvta.to.global.u64 	%rd2, %rd4;
	mov.u32 	%r30, shared_hist;
$L__BB0_10:
	shl.b32 	%r29, %r35, 2;
	add.s32 	%r31, %r30, %r29;
	ld.shared.u32 	%r13, [%r31];
	setp.eq.s32 	%p9, %r13, 0;
	@%p9 bra 	$L__BB0_12;
	mul.wide.s32 	%rd7, %r35, 4;
	add.s64 	%rd8, %rd2, %rd7;
	atom.global.add.u32 	%r32, [%rd8], %r13;
$L__BB0_12:
	add.s32 	%r35, %r35, %r6;
	setp.le.s32 	%p10, %r35, %r1;
	@%p10 bra 	$L__BB0_10;
$L__BB0_13:
	ret;

}


// ===== COMPILED SASS (sm_100) =====

	.target	sm_100

	.elftype	@"ET_EXEC"


//--------------------- .note.nv.tkinfo           --------------------------
	.section	.note.nv.tkinfo,"",@"SHT_NOTE"
	.sectionflags	@"SHF_NOTE_NV_TKINFO"
	.tkinfo
        /*0018*/ 	.word	0x00000002
        /*0030*/ 	.string	""
        /*0030*/ 	.string	"ptxas"
        /*0030*/ 	.string	"Cuda compilation tools, release 13.0, V13.0.88"
        /*0030*/ 	.string	"Build cuda_13.0.r13.0/compiler.36424714_0"
        /*0030*/ 	.string	"-arch sm_100 -m 64 "



//--------------------- .note.nv.cuinfo           --------------------------
	.section	.note.nv.cuinfo,"",@"SHT_NOTE"
	.sectionflags	@"SHF_NOTE_NV_CUINFO"
        /*0018*/ 	.short	0x0002
        /*001a*/ 	.short	0x0064
        /*001c*/ 	.short	0x0082
	.zero		2


//--------------------- .nv.info                  --------------------------
	.section	.nv.info,"",@"SHT_CUDA_INFO"
	.align	4


	//----- nvinfo : EIATTR_REGCOUNT
	.align		4
        /*0000*/ 	.byte	0x04, 0x2f
        /*0002*/ 	.short	(.L_1 - .L_0)
	.align		4
.L_0:
        /*0004*/ 	.word	index@(_Z16histogram_kernelPKcjiiPj)
        /*0008*/ 	.word	0x0000000e


	//----- nvinfo : EIATTR_FRAME_SIZE
	.align		4
.L_1:
        /*000c*/ 	.byte	0x04, 0x11
        /*000e*/ 	.short	(.L_3 - .L_2)
	.align		4
.L_2:
        /*0010*/ 	.word	index@(_Z16histogram_kernelPKcjiiPj)
        /*0014*/ 	.word	0x00000000


	//----- nvinfo : EIATTR_MIN_STACK_SIZE
	.align		4
.L_3:
        /*0018*/ 	.byte	0x04, 0x12
        /*001a*/ 	.short	(.L_5 - .L_4)
	.align		4
.L_4:
        /*001c*/ 	.word	index@(_Z16histogram_kernelPKcjiiPj)
        /*0020*/ 	.word	0x00000000
.L_5:


//--------------------- .nv.compat                --------------------------
	.section	.nv.compat,"",@"SHT_CUDA_COMPAT_INFO"
	.align	4
        /*0000*/ 	.byte	0x02, 0x09, 0x00, 0x00, 0x02, 0x02, 0x01, 0x00, 0x02, 0x05, 0x05, 0x00, 0x03, 0x07, 0x01, 0x01
        /*0010*/ 	.byte	0x02, 0x03, 0x00, 0x00, 0x02, 0x06, 0x01, 0x00, 0x04, 0x0b, 0x08, 0x00, 0x09, 0x00, 0x00, 0x00
        /*0020*/ 	.byte	0x00, 0x00, 0x00, 0x00


//--------------------- .nv.info._Z16histogram_kernelPKcjiiPj --------------------------
	.section	.nv.info._Z16histogram_kernelPKcjiiPj,"",@"SHT_CUDA_INFO"
	.sectionflags	@""
	.align	4


	//----- nvinfo : EIATTR_CUDA_API_VERSION
	.align		4
        /*0000*/ 	.byte	0x04, 0x37
        /*0002*/ 	.short	(.L_7 - .L_6)
.L_6:
        /*0004*/ 	.word	0x00000082


	//----- nvinfo : EIATTR_KPARAM_INFO
	.align		4
.L_7:
        /*0008*/ 	.byte	0x04, 0x17
        /*000a*/ 	.short	(.L_9 - .L_8)
.L_8:
        /*000c*/ 	.word	0x00000000
        /*0010*/ 	.short	0x0004
        /*0012*/ 	.short	0x0018
        /*0014*/ 	.byte	0x00, 0xf5, 0x21, 0x00


	//----- nvinfo : EIATTR_KPARAM_INFO
	.align		4
.L_9:
        /*0018*/ 	.byte	0x04, 0x17
        /*001a*/ 	.short	(.L_11 - .L_10)
.L_10:
        /*001c*/ 	.word	0x00000000
        /*0020*/ 	.short	0x0003
        /*0022*/ 	.short	0x0010
        /*0024*/ 	.byte	0x00, 0xf0, 0x11, 0x00


	//----- nvinfo : EIATTR_KPARAM_INFO
	.align		4
.L_11:
        /*0028*/ 	.byte	0x04, 0x17
        /*002a*/ 	.short	(.L_13 - .L_12)
.L_12:
        /*002c*/ 	.word	0x00000000
        /*0030*/ 	.short	0x0002
        /*0032*/ 	.short	0x000c
        /*0034*/ 	.byte	0x00, 0xf0, 0x11, 0x00


	//----- nvinfo : EIATTR_KPARAM_INFO
	.align		4
.L_13:
        /*0038*/ 	.byte	0x04, 0x17
        /*003a*/ 	.short	(.L_15 - .L_14)
.L_14:
        /*003c*/ 	.word	0x00000000
        /*0040*/ 	.short	0x0001
        /*0042*/ 	.short	0x0008
        /*0044*/ 	.byte	0x00, 0xf0, 0x11, 0x00


	//----- nvinfo : EIATTR_KPARAM_INFO
	.align		4
.L_15:
        /*0048*/ 	.byte	0x04, 0x17
        /*004a*/ 	.short	(.L_17 - .L_16)
.L_16:
        /*004c*/ 	.word	0x00000000
        /*0050*/ 	.short	0x0000
        /*0052*/ 	.short	0x0000
        /*0054*/ 	.byte	0x00, 0xf5, 0x21, 0x00


	//----- nvinfo : EIATTR_SPARSE_MMA_MASK
	.align		4
.L_17:
        /*0058*/ 	.byte	0x03, 0x50
        /*005a*/ 	.short	0x0000


	//----- nvinfo : EIATTR_MAXREG_COUNT
	.align		4
        /*005c*/ 	.byte	0x03, 0x1b
        /*005e*/ 	.short	0x00ff


	//----- nvinfo : EIATTR_NUM_BARRIERS
	.align		4
        /*0060*/ 	.byte	0x02, 0x4c
        /*0062*/ 	.byte	0x01
	.zero		1


	//----- nvinfo : EIATTR_MERCURY_ISA_VERSION
	.align		4
        /*0064*/ 	.byte	0x03, 0x5f
        /*0066*/ 	.short	0x0101


	//----- nvinfo : EIATTR_VRC_CTA_INIT_COUNT
	.align		4
        /*0068*/ 	.byte	0x02, 0x4a
	.zero		1
	.zero		1


	//----- nvinfo : EIATTR_EXIT_INSTR_OFFSETS
	.align		4
        /*006c*/ 	.byte	0x04, 0x1c
        /*006e*/ 	.short	(.L_19 - .L_18)


	//   ....[0]....
.L_18:
        /*0070*/ 	.word	0x00000350


	//   ....[1]....
        /*0074*/ 	.word	0x00000450


	//----- nvinfo : EIATTR_CRS_STACK_SIZE
	.align		4
.L_19:
        /*0078*/ 	.byte	0x04, 0x1e
        /*007a*/ 	.short	(.L_21 - .L_20)
.L_20:
        /*007c*/ 	.word	0x00000000


	//----- nvinfo : EIATTR_CBANK_PARAM_SIZE
	.align		4
.L_21:
        /*0080*/ 	.byte	0x03, 0x19
        /*0082*/ 	.short	0x0020


	//----- nvinfo : EIATTR_PARAM_CBANK
	.align		4
        /*0084*/ 	.byte	0x04, 0x0a
        /*0086*/ 	.short	(.L_23 - .L_22)
	.align		4
.L_22:
        /*0088*/ 	.word	index@(.nv.constant0._Z16histogram_kernelPKcjiiPj)
        /*008c*/ 	.short	0x0380
        /*008e*/ 	.short	0x0020


	//----- nvinfo : EIATTR_SW_WAR
	.align		4
.L_23:
        /*0090*/ 	.byte	0x04, 0x36
        /*0092*/ 	.short	(.L_25 - .L_24)
.L_24:
        /*0094*/ 	.word	0x00000008
.L_25:


//--------------------- .nv.callgraph             --------------------------
	.section	.nv.callgraph,"",@"SHT_CUDA_CALLGRAPH"
	.align	4
	.sectionentsize	8
	.align		4
        /*0000*/ 	.word	0x00000000
	.align		4
        /*0004*/ 	.word	0xffffffff
	.align		4
        /*0008*/ 	.word	0x00000000
	.align		4
        /*000c*/ 	.word	0xfffffffe
	.align		4
        /*0010*/ 	.word	0x00000000
	.align		4
        /*0014*/ 	.word	0xfffffffd
	.align		4
        /*0018*/ 	.word	0x00000000
	.align		4
        /*001c*/ 	.word	0xfffffffc


//--------------------- .text._Z16histogram_kernelPKcjiiPj --------------------------
	.section	.text._Z16histogram_kernelPKcjiiPj,"ax",@progbits
	.align	128
        .global         _Z16histogram_kernelPKcjiiPj
        .type           _Z16histogram_kernelPKcjiiPj,@function
        .size           _Z16histogram_kernelPKcjiiPj,(.L_x_12 - _Z16histogram_kernelPKcjiiPj)
        .other          _Z16histogram_kernelPKcjiiPj,@"STO_CUDA_ENTRY STV_DEFAULT"
_Z16histogram_kernelPKcjiiPj:
.text._Z16histogram_kernelPKcjiiPj:
[----:B------:R-:W-:Y:S01]  /*0000*/  LDC R1, c[0x0][0x37c] ;  /* 0x0000df00ff017b82 */ /* 0x000fe20000000800 */
[----:B------:R-:W0:Y:S01]  /*0010*/  S2R R7, SR_TID.X ;  /* 0x0000000000077919 */ /* 0x000e220000002100 */
[----:B------:R-:W1:Y:S01]  /*0020*/  LDCU UR4, c[0x0][0x390] ;  /* 0x00007200ff0477ac */ /* 0x000e620008000800 */
[----:B------:R-:W-:Y:S01]  /*0030*/  BSSY.RECONVERGENT B0, `(.L_x_0) ;  /* 0x000000f000007945 */ /* 0x000fe20003800200 */
[----:B------:R-:W1:Y:S02]  /*0040*/  LDCU UR5, c[0x0][0x38c] ;  /* 0x00007180ff0577ac */ /* 0x000e640008000800 */
[----:B-1----:R-:W-:-:S06]  /*0050*/  UIADD3 UR4, UPT, UPT, UR4, -UR5, URZ ;  /* 0x8000000504047290 */ /* 0x002fcc000fffe0ff */
[----:B0-----:R-:W-:-:S13]  /*0060*/  ISETP.GT.AND P0, PT, R7, UR4, PT ;  /* 0x0000000407007c0c */ /* 0x001fda000bf04270 */
[----:B------:R-:W-:Y:S05]  /*0070*/  @P0 BRA `(.L_x_1) ;  /* 0x0000000000280947 */ /* 0x000fea0003800000 */
[----:B------:R-:W0:Y:S01]  /*0080*/  S2R R3, SR_CgaCtaId ;  /* 0x0000000000037919 */ /* 0x000e220000008800 */
[----:B------:R-:W1:Y:S01]  /*0090*/  LDC R5, c[0x0][0x360] ;  /* 0x0000d800ff057b82 */ /* 0x000e620000000800 */
[----:B------:R-:W-:Y:S01]  /*00a0*/  MOV R2, 0x400 ;  /* 0x0000040000027802 */ /* 0x000fe20000000f00 */
[----:B------:R-:W-:-:S03]  /*00b0*/  IMAD.MOV.U32 R0, RZ, RZ, R7 ;  /* 0x000000ffff007224 */ /* 0x000fc600078e0007 */
[----:B0-----:R-:W-:-:S07]  /*00c0*/  LEA R3, R3, R2, 0x18 ;  /* 0x0000000203037211 */ /* 0x001fce00078ec0ff */
.L_x_2:
[----:B------:R-:W-:Y:S02]  /*00d0*/  IMAD R2, R0, 0x4, R3 ;  /* 0x0000000400027824 */ /* 0x000fe400078e0203 */
[----:B-1----:R-:W-:-:S03]  /*00e0*/  IMAD.IADD R0, R5, 0x1, R0 ;  /* 0x0000000105007824 */ /* 0x002fc600078e0200 */
[----:B------:R0:W-:Y:S02]  /*00f0*/  STS [R2], RZ ;  /* 0x000000ff02007388 */ /* 0x0001e40000000800 */
[----:B------:R-:W-:-:S13]  /*0100*/  ISETP.GT.AND P0, PT, R0, UR4, PT ;  /* 0x0000000400007c0c */ /* 0x000fda000bf04270 */
[----:B0-----:R-:W-:Y:S05]  /*0110*/  @!P0 BRA `(.L_x_2) ;  /* 0xfffffffc00ec8947 */ /* 0x001fea000383ffff */
.L_x_1:
[----:B------:R-:W-:Y:S05]  /*0120*/  BSYNC.RECONVERGENT B0 ;  /* 0x0000000000007941 */ /* 0x000fea0003800200 */
.L_x_0:
[----:B------:R-:W0:Y:S01]  /*0130*/  S2UR UR5, SR_CTAID.X ;  /* 0x00000000000579c3 */ /* 0x000e220000002500 */
[----:B------:R-:W1:Y:S01]  /*0140*/  LDCU UR6, c[0x0][0x388] ;  /* 0x00007100ff0677ac */ /* 0x000e620008000800 */
[----:B------:R-:W-:Y:S01]  /*0150*/  BSSY.RECONVERGENT B0, `(.L_x_3) ;  /* 0x000001d000007945 */ /* 0x000fe20003800200 */
[----:B------:R-:W2:Y:S05]  /*0160*/  LDCU.64 UR8, c[0x0][0x358] ;  /* 0x00006b00ff0877ac */ /* 0x000eaa0008000a00 */
[----:B------:R-:W0:Y:S01]  /*0170*/  LDC R6, c[0x0][0x360] ;  /* 0x0000d800ff067b82 */ /* 0x000e220000000800 */
[----:B------:R-:W3:Y:S01]  /*0180*/  LDCU UR7, c[0x0][0x390] ;  /* 0x00007200ff0777ac */ /* 0x000ee20008000800 */
[----:B0-----:R-:W-:-:S06]  /*0190*/  IMAD R0, R6, UR5, R7 ;  /* 0x0000000506007c24 */ /* 0x001fcc000f8e0207 */
[----:B------:R-:W-:Y:S01]  /*01a0*/  BAR.SYNC.DEFER_BLOCKING 0x0 ;  /* 0x0000000000007b1d */ /* 0x000fe20000010000 */
[----:B-1----:R-:W-:-:S13]  /*01b0*/  ISETP.GE.U32.AND P0, PT, R0, UR6, PT ;  /* 0x0000000600007c0c */ /* 0x002fda000bf06070 */
[----:B--23--:R-:W-:Y:S05]  /*01c0*/  @P0 BRA `(.L_x_4) ;  /* 0x0000000000540947 */ /* 0x00cfea0003800000 */
[----:B------:R-:W0:Y:S01]  /*01d0*/  LDC.64 R8, c[0x0][0x380] ;  /* 0x0000e000ff087b82 */ /* 0x000e220000000a00 */
[----:B------:R-:W1:Y:S07]  /*01e0*/  LDCU UR5, c[0x0][0x370] ;  /* 0x00006e00ff0577ac */ /* 0x000e6e0008000800 */
[----:B------:R-:W2:Y:S01]  /*01f0*/  LDC.64 R10, c[0x0][0x388] ;  /* 0x0000e200ff0a7b82 */ /* 0x000ea20000000a00 */
[----:B-1----:R-:W-:-:S07]  /*0200*/  IMAD R5, R6, UR5, RZ ;  /* 0x0000000506057c24 */ /* 0x002fce000f8e02ff */
.L_x_7:
[----:B0-----:R-:W-:-:S04]  /*0210*/  IADD3 R2, P0, PT, R0, R8, RZ ;  /* 0x0000000800027210 */ /* 0x001fc80007f1e0ff */
[----:B------:R-:W-:-:S05]  /*0220*/  LEA.HI.X.SX32 R3, R0, R9, 0x1, P0 ;  /* 0x0000000900037211 */ /* 0x000fca00000f0eff */
[----:B------:R-:W3:Y:S01]  /*0230*/  LDG.E.U8 R2, desc[UR8][R2.64] ;  /* 0x0000000802027981 */ /* 0x000ee2000c1e1100 */
[----:B------:R-:W-:Y:S01]  /*0240*/  IMAD.IADD R0, R5, 0x1, R0 ;  /* 0x0000000105007824 */ /* 0x000fe200078e0200 */
[----:B------:R-:W-:Y:S04]  /*0250*/  BSSY.RECONVERGENT B1, `(.L_x_5) ;  /* 0x000000b000017945 */ /* 0x000fe80003800200 */
[----:B--2---:R-:W-:Y:S02]  /*0260*/  ISETP.GE.U32.AND P1, PT, R0, R10, PT ;  /* 0x0000000a0000720c */ /* 0x004fe40003f26070 */
[----:B---3--:R-:W-:-:S04]  /*0270*/  ISETP.GT.AND P0, PT, R2, UR7, PT ;  /* 0x0000000702007c0c */ /* 0x008fc8000bf04270 */
[----:B------:R-:W-:-:S13]  /*0280*/  ISETP.LT.OR P0, PT, R2, R11, P0 ;  /* 0x0000000b0200720c */ /* 0x000fda0000701670 */
[----:B------:R-:W-:Y:S05]  /*0290*/  @P0 BRA `(.L_x_6) ;  /* 0x0000000000180947 */ /* 0x000fea0003800000 */
[----:B------:R-:W0:Y:S01]  /*02a0*/  S2UR UR6, SR_CgaCtaId ;  /* 0x00000000000679c3 */ /* 0x000e220000008800 */
[----:B------:R-:W-:Y:S01]  /*02b0*/  UMOV UR5, 0x400 ;  /* 0x0000040000057882 */ /* 0x000fe20000000000 */
[----:B------:R-:W-:Y:S01]  /*02c0*/  IMAD.IADD R2, R2, 0x1, -R11 ;  /* 0x0000000102027824 */ /* 0x000fe200078e0a0b */
[----:B0-----:R-:W-:-:S06]  /*02d0*/  ULEA UR5, UR6, UR5, 0x18 ;  /* 0x0000000506057291 */ /* 0x001fcc000f8ec0ff */
[----:B------:R-:W-:-:S05]  /*02e0*/  LEA R2, R2, UR5, 0x2 ;  /* 0x0000000502027c11 */ /* 0x000fca000f8e10ff */
[----:B------:R0:W-:Y:S02]  /*02f0*/  ATOMS.POPC.INC.32 RZ, [R2+URZ] ;  /* 0x0000000002ff7f8c */ /* 0x0001e4000d8000ff */
.L_x_6:
[----:B------:R-:W-:Y:S05]  /*0300*/  BSYNC.RECONVERGENT B1 ;  /* 0x0000000000017941 */ /* 0x000fea0003800200 */
.L_x_5:
[----:B------:R-:W-:Y:S05]  /*0310*/  @!P1 BRA `(.L_x_7) ;  /* 0xfffffffc00bc9947 */ /* 0x000fea000383ffff */
.L_x_4:
[----:B------:R-:W-:Y:S05]  /*0320*/  BSYNC.RECONVERGENT B0 ;  /* 0x0000000000007941 */ /* 0x000fea0003800200 */
.L_x_3:
[----:B------:R-:W-:Y:S01]  /*0330*/  BAR.SYNC.DEFER_BLOCKING 0x0 ;  /* 0x0000000000007b1d */ /* 0x000fe20000010000 */
[----:B------:R-:W-:-:S13]  /*0340*/  ISETP.GT.AND P0, PT, R7, UR4, PT ;  /* 0x0000000407007c0c */ /* 0x000fda000bf04270 */
[----:B------:R-:W-:Y:S05]  /*0350*/  @P0 EXIT ;  /* 0x000000000000094d */ /* 0x000fea0003800000 */
[----:B------:R-:W1:Y:S01]  /*0360*/  S2UR UR6, SR_CgaCtaId ;  /* 0x00000000000679c3 */ /* 0x000e620000008800 */
[----:B------:R-:W-:-:S07]  /*0370*/  UMOV UR5, 0x400 ;  /* 0x0000040000057882 */ /* 0x000fce0000000000 */
[----:B------:R-:W2:Y:S01]  /*0380*/  LDC.64 R4, c[0x0][0x398] ;  /* 0x0000e600ff047b82 */ /* 0x000ea20000000a00 */
[----:B-1----:R-:W-:-:S12]  /*0390*/  ULEA UR5, UR6, UR5, 0x18 ;  /* 0x0000000506057291 */ /* 0x002fd8000f8ec0ff */
.L_x_10:
[----:B------:R-:W-:Y:S01]  /*03a0*/  LEA R0, R7, UR5, 0x2 ;  /* 0x0000000507007c11 */ /* 0x000fe2000f8e10ff */
[----:B------:R-:W-:Y:S04]  /*03b0*/  BSSY.RECONVERGENT B0, `(.L_x_8) ;  /* 0x0000006000007945 */ /* 0x000fe80003800200 */
[----:B-1----:R-:W1:Y:S02]  /*03c0*/  LDS R9, [R0] ;  /* 0x0000000000097984 */ /* 0x002e640000000800 */
[----:B-1----:R-:W-:-:S13]  /*03d0*/  ISETP.NE.AND P0, PT, R9, RZ, PT ;  /* 0x000000ff0900720c */ /* 0x002fda0003f05270 */
[----:B------:R-:W-:Y:S05]  /*03e0*/  @!P0 BRA `(.L_x_9) ;  /* 0x0000000000088947 */ /* 0x000fea0003800000 */
[----:B0-2---:R-:W-:-:S05]  /*03f0*/  IMAD.WIDE R2, R7, 0x4, R4 ;  /* 0x0000000407027825 */ /* 0x005fca00078e0204 */
[----:B------:R1:W-:Y:S02]  /*0400*/  REDG.E.ADD.STRONG.GPU desc[UR8][R2.64], R9 ;  /* 0x000000090200798e */ /* 0x0003e4000c12e108 */
.L_x_9:
[----:B------:R-:W-:Y:S05]  /*0410*/  BSYNC.RECONVERGENT B0 ;  /* 0x0000000000007941 */ /* 0x000fea0003800200 */
.L_x_8:
[----:B------:R-:W-:-:S05]  /*0420*/  IMAD.IADD R7, R6, 0x1, R7 ;  /* 0x0000000106077824 */ /* 0x000fca00078e0207 */
[----:B------:R-:W-:-:S13]  /*0430*/  ISETP.GT.AND P0, PT, R7, UR4, PT ;  /* 0x0000000407007c0c */ /* 0x000fda000bf04270 */
[----:B------:R-:W-:Y:S05]  /*0440*/  @!P0 BRA `(.L_x_10) ;  /* 0xfffffffc00d48947 */ /* 0x000fea000383ffff */
[----:B------:R-:W-:Y:S05]  /*0450*/  EXIT ;  /* 0x000000000000794d */ /* 0x000fea0003800000 */
.L_x_11:
[----:B------:R-:W-:-:S00]  /*0460*/  BRA `(.L_x_11) ;  /* 0xfffffffc00fc7947 */ /* 0x000fc0000383ffff */
[----:B------:R-:W-:-:S00]  /*0470*/  NOP ;  /* 0x0000000000007918 */ /* 0x000fc00000000000 */
        /* <DEDUP_REMOVED lines=8> */
.L_x_12:


//--------------------- .nv.shared._Z16histogram_kernelPKcjiiPj --------------------------
	.section	.nv.shared._Z16histogram_kernelPKcjiiPj,"aw",@nobits
	.sectionflags	@""
	.align	16
	.zero		1024


//--------------------- .nv.shared.reserved.0     --------------------------
	.section	.nv.shared.reserved.0,"aw",@nobits
	.weak		__nv_reservedSMEM_offset_0_alias
	.size		__nv_reservedSMEM_offset_0_alias, 0, 64
	.other		__nv_reservedSMEM_offset_0_alias,@"STO_CUDA_RESERVED_SHARED STV_DEFAULT"
__nv_reservedSMEM_offset_0_alias:
	.zero		0
	.zero		64


//--------------------- .nv.constant0._Z16histogram_kernelPKcjiiPj --------------------------
	.section	.nv.constant0._Z16histogram_kernelPKcjiiPj,"a",@progbits
	.sectionflags	@""
	.align	4
.nv.constant0._Z16histogram_kernelPKcjiiPj:
	.zero		928


//--------------------- SYMBOLS --------------------------

	.type		.nv.reservedSmem.offset0,@object
	.size		.nv.reservedSmem.offset0,0x4
	.type		.nv.reservedSmem.cap,@object
	.size		.nv.reservedSmem.cap,0x4
